	.headerflags	@"EF_CUDA_TEXMODE_UNIFIED EF_CUDA_64BIT_ADDRESS EF_CUDA_ACCELERATORS EF_CUDA_SM90 EF_CUDA_VIRTUAL_SM(EF_CUDA_SM90)"
	.elftype	@"ET_EXEC"


//--------------------- .nv.info                  --------------------------
	.section	.nv.info,"",@"SHT_CUDA_INFO"
	.align	4


	//----- nvinfo : EIATTR_REGCOUNT
	.align		4
        /*0000*/ 	.byte	0x04, 0x2f
        /*0002*/ 	.short	(.L_3 - .L_2)
	.align		4
.L_2:
        /*0004*/ 	.word	index@(triton_poi_fused__native_batch_norm_legit_no_training_15)
        /*0008*/ 	.word	0x0000001e


	//----- nvinfo : EIATTR_MIN_STACK_SIZE
	.align		4
.L_3:
        /*000c*/ 	.byte	0x04, 0x12
        /*000e*/ 	.short	(.L_5 - .L_4)
	.align		4
.L_4:
        /*0010*/ 	.word	index@(triton_poi_fused__native_batch_norm_legit_no_training_15)
        /*0014*/ 	.word	0x00000000


	//----- nvinfo : EIATTR_FRAME_SIZE
	.align		4
.L_5:
        /*0018*/ 	.byte	0x04, 0x11
        /*001a*/ 	.short	(.L_7 - .L_6)
	.align		4
.L_6:
        /*001c*/ 	.word	index@(triton_poi_fused__native_batch_norm_legit_no_training_15)
        /*0020*/ 	.word	0x00000000


	//----- nvinfo : EIATTR_MIN_STACK_SIZE
	.align		4
.L_7:
        /*0024*/ 	.byte	0x04, 0x12
        /*0026*/ 	.short	(.L_9 - .L_8)
	.align		4
.L_8:
        /*0028*/ 	.word	index@(triton_poi_fused__native_batch_norm_legit_no_training_15)
        /*002c*/ 	.word	0x00000000
.L_9:


//--------------------- .nv.info.triton_poi_fused__native_batch_norm_legit_no_training_15 --------------------------
	.section	.nv.info.triton_poi_fused__native_batch_norm_legit_no_training_15,"",@"SHT_CUDA_INFO"
	.sectionflags	@""
	.align	4


	//----- nvinfo : EIATTR_CUDA_API_VERSION
	.align		4
        /*0000*/ 	.byte	0x04, 0x37
        /*0002*/ 	.short	(.L_11 - .L_10)
.L_10:
        /*0004*/ 	.word	0x0000007c


	//----- nvinfo : EIATTR_KPARAM_INFO
	.align		4
.L_11:
        /*0008*/ 	.byte	0x04, 0x17
        /*000a*/ 	.short	(.L_13 - .L_12)
.L_12:
        /*000c*/ 	.word	0x00000000
        /*0010*/ 	.short	0x0006
        /*0012*/ 	.short	0x0030
        /*0014*/ 	.byte	0x00, 0xf0, 0x11, 0x00


	//----- nvinfo : EIATTR_KPARAM_INFO
	.align		4
.L_13:
        /*0018*/ 	.byte	0x04, 0x17
        /*001a*/ 	.short	(.L_15 - .L_14)
.L_14:
        /*001c*/ 	.word	0x00000000
        /*0020*/ 	.short	0x0005
        /*0022*/ 	.short	0x0028
        /*0024*/ 	.byte	0x00, 0xf4, 0x21, 0x00


	//----- nvinfo : EIATTR_KPARAM_INFO
	.align		4
.L_15:
        /*0028*/ 	.byte	0x04, 0x17
        /*002a*/ 	.short	(.L_17 - .L_16)
.L_16:
        /*002c*/ 	.word	0x00000000
        /*0030*/ 	.short	0x0004
        /*0032*/ 	.short	0x0020
        /*0034*/ 	.byte	0x00, 0xf4, 0x21, 0x00


	//----- nvinfo : EIATTR_KPARAM_INFO
	.align		4
.L_17:
        /*0038*/ 	.byte	0x04, 0x17
        /*003a*/ 	.short	(.L_19 - .L_18)
.L_18:
        /*003c*/ 	.word	0x00000000
        /*0040*/ 	.short	0x0003
        /*0042*/ 	.short	0x0018
        /*0044*/ 	.byte	0x00, 0xf4, 0x21, 0x00


	//----- nvinfo : EIATTR_KPARAM_INFO
	.align		4
.L_19:
        /*0048*/ 	.byte	0x04, 0x17
        /*004a*/ 	.short	(.L_21 - .L_20)
.L_20:
        /*004c*/ 	.word	0x00000000
        /*0050*/ 	.short	0x0002
        /*0052*/ 	.short	0x0010
        /*0054*/ 	.byte	0x00, 0xf4, 0x21, 0x00


	//----- nvinfo : EIATTR_KPARAM_INFO
	.align		4
.L_21:
        /*0058*/ 	.byte	0x04, 0x17
        /*005a*/ 	.short	(.L_23 - .L_22)
.L_22:
        /*005c*/ 	.word	0x00000000
        /*0060*/ 	.short	0x0001
        /*0062*/ 	.short	0x0008
        /*0064*/ 	.byte	0x00, 0xf4, 0x21, 0x00


	//----- nvinfo : EIATTR_KPARAM_INFO
	.align		4
.L_23:
        /*0068*/ 	.byte	0x04, 0x17
        /*006a*/ 	.short	(.L_25 - .L_24)
.L_24:
        /*006c*/ 	.word	0x00000000
        /*0070*/ 	.short	0x0000
        /*0072*/ 	.short	0x0000
        /*0074*/ 	.byte	0x00, 0xf4, 0x21, 0x00


	//----- nvinfo : EIATTR_SPARSE_MMA_MASK
	.align		4
.L_25:
        /*0078*/ 	.byte	0x03, 0x50
        /*007a*/ 	.short	0x0000


	//----- nvinfo : EIATTR_MAXREG_COUNT
	.align		4
        /*007c*/ 	.byte	0x03, 0x1b
        /*007e*/ 	.short	0x00ff


	//----- nvinfo : EIATTR_EXIT_INSTR_OFFSETS
	.align		4
        /*0080*/ 	.byte	0x04, 0x1c
        /*0082*/ 	.short	(.L_27 - .L_26)


	//   ....[0]....
.L_26:
        /*0084*/ 	.word	0x00000530


	//----- nvinfo : EIATTR_REQNTID
	.align		4
.L_27:
        /*0088*/ 	.byte	0x04, 0x10
        /*008a*/ 	.short	(.L_29 - .L_28)
.L_28:
        /*008c*/ 	.word	0x00000080
        /*0090*/ 	.word	0x00000001
        /*0094*/ 	.word	0x00000001


	//----- nvinfo : EIATTR_CBANK_PARAM_SIZE
	.align		4
.L_29:
        /*0098*/ 	.byte	0x03, 0x19
        /*009a*/ 	.short	0x0034


	//----- nvinfo : EIATTR_PARAM_CBANK
	.align		4
        /*009c*/ 	.byte	0x04, 0x0a
        /*009e*/ 	.short	(.L_31 - .L_30)
	.align		4
.L_30:
        /*00a0*/ 	.word	index@(.nv.constant0.triton_poi_fused__native_batch_norm_legit_no_training_15)
        /*00a4*/ 	.short	0x0210
        /*00a6*/ 	.short	0x0034


	//----- nvinfo : EIATTR_SW_WAR
	.align		4
.L_31:
        /*00a8*/ 	.byte	0x04, 0x36
        /*00aa*/ 	.short	(.L_33 - .L_32)
.L_32:
        /*00ac*/ 	.word	0x00000008
.L_33:


//--------------------- .nv.callgraph             --------------------------
	.section	.nv.callgraph,"",@"SHT_CUDA_CALLGRAPH"
	.align	4
	.sectionentsize	8
	.align		4
        /*0000*/ 	.word	0x00000000
	.align		4
        /*0004*/ 	.word	0xffffffff
	.align		4
        /*0008*/ 	.word	0x00000000
	.align		4
        /*000c*/ 	.word	0xfffffffe
	.align		4
        /*0010*/ 	.word	0x00000000
	.align		4
        /*0014*/ 	.word	0xfffffffd
	.align		4
        /*0018*/ 	.word	0x00000000
	.align		4
        /*001c*/ 	.word	0xfffffffc


//--------------------- .nv.constant4             --------------------------
	.section	.nv.constant4,"a",@progbits
	.align	8
	.align		8
.nv.constant4:
        /*0000*/ 	.dword	_$_str
	.align		8
        /*0008*/ 	.dword	_$_str_$_2


//--------------------- .text.triton_poi_fused__native_batch_norm_legit_no_training_15 --------------------------
	.section	.text.triton_poi_fused__native_batch_norm_legit_no_training_15,"ax",@progbits
	.align	128
        .global         triton_poi_fused__native_batch_norm_legit_no_training_15
        .type           triton_poi_fused__native_batch_norm_legit_no_training_15,@function
        .size           triton_poi_fused__native_batch_norm_legit_no_training_15,(.L_x_1 - triton_poi_fused__native_batch_norm_legit_no_training_15)
        .other          triton_poi_fused__native_batch_norm_legit_no_training_15,@"STO_CUDA_ENTRY STV_DEFAULT"
triton_poi_fused__native_batch_norm_legit_no_training_15:
.text.triton_poi_fused__native_batch_norm_legit_no_training_15:
[----:B------:R-:W-:Y:S01]  /*0000*/  LDC R1, c[0x0][0x28] ;  /* 0x00000a00ff017b82 */ /* 0x000fe20000000800 */
[----:B------:R-:W1:Y:S07]  /*0010*/  S2R R0, SR_TID.X ;  /* 0x0000000000007919 */ /* 0x000e6e0000002100 */
[----:B------:R-:W2:Y:S01]  /*0020*/  LDC.64 R20, c[0x0][0x220] ;  /* 0x00008800ff147b82 */ /* 0x000ea20000000a00 */
[----:B------:R-:W-:Y:S01]  /*0030*/  ULDC.64 UR4, c[0x0][0x208] ;  /* 0x0000820000047ab9 */ /* 0x000fe20000000a00 */
[----:B------:R-:W3:Y:S06]  /*0040*/  S2R R5, SR_CTAID.X ;  /* 0x0000000000057919 */ /* 0x000eec0000002500 */
[----:B------:R-:W4:Y:S08]  /*0050*/  LDC.64 R12, c[0x0][0x210] ;  /* 0x00008400ff0c7b82 */ /* 0x000f300000000a00 */
[----:B------:R-:W5:Y:S08]  /*0060*/  LDC.64 R16, c[0x0][0x218] ;  /* 0x00008600ff107b82 */ /* 0x000f700000000a00 */
[----:B------:R-:W5:Y:S01]  /*0070*/  LDC.64 R8, c[0x0][0x228] ;  /* 0x00008a00ff087b82 */ /* 0x000f620000000a00 */
[----:B-1----:R-:W-:-:S02]  /*0080*/  SHF.L.U32 R0, R0, 0x2, RZ ;  /* 0x0000000200007819 */ /* 0x002fc400000006ff */
[----:B---3--:R-:W-:Y:S02]  /*0090*/  SHF.R.S32.HI R3, RZ, 0x16, R5 ;  /* 0x00000016ff037819 */ /* 0x008fe40000011405 */
[----:B------:R-:W-:Y:S02]  /*00a0*/  LOP3.LUT R0, R0, 0x1fc, RZ, 0xc0, !PT ;  /* 0x000001fc00007812 */ /* 0x000fe400078ec0ff */
[----:B------:R-:W-:Y:S02]  /*00b0*/  SGXT R3, R3, 0x1 ;  /* 0x000000010303781a */ /* 0x000fe40000000200 */
[----:B------:R-:W-:Y:S02]  /*00c0*/  LEA R0, R5, R0, 0x9 ;  /* 0x0000000005007211 */ /* 0x000fe400078e48ff */
[----:B------:R-:W1:Y:S02]  /*00d0*/  LDC.64 R4, c[0x0][0x230] ;  /* 0x00008c00ff047b82 */ /* 0x000e640000000a00 */
[----:B------:R-:W-:-:S04]  /*00e0*/  LEA.HI R3, R3, R0, RZ, 0x8 ;  /* 0x0000000003037211 */ /* 0x000fc800078f40ff */
[----:B------:R-:W-:-:S04]  /*00f0*/  LOP3.LUT R3, R3, 0xffffff00, RZ, 0xc0, !PT ;  /* 0xffffff0003037812 */ /* 0x000fc800078ec0ff */
[----:B------:R-:W-:-:S05]  /*0100*/  IADD3 R2, R0, -R3, RZ ;  /* 0x8000000300027210 */ /* 0x000fca0007ffe0ff */
[----:B--2---:R-:W-:-:S06]  /*0110*/  IMAD.WIDE R20, R2, 0x4, R20 ;  /* 0x0000000402147825 */ /* 0x004fcc00078e0214 */
[----:B------:R-:W2:Y:S01]  /*0120*/  LDG.E.EL.128 R20, desc[UR4][R20.64] ;  /* 0x0000000414147981 */ /* 0x000ea2000c2e1d00 */
[----:B----4-:R-:W-:-:S04]  /*0130*/  IMAD.WIDE R12, R0, 0x4, R12 ;  /* 0x00000004000c7825 */ /* 0x010fc800078e020c */
[C---:B-----5:R-:W-:Y:S02]  /*0140*/  IMAD.WIDE R16, R2.reuse, 0x4, R16 ;  /* 0x0000000402107825 */ /* 0x060fe400078e0210 */
[----:B------:R-:W3:Y:S04]  /*0150*/  LDG.E.128 R12, desc[UR4][R12.64] ;  /* 0x000000040c0c7981 */ /* 0x000ee8000c1e1d00 */
[----:B------:R-:W3:Y:S01]  /*0160*/  LDG.E.EL.128 R16, desc[UR4][R16.64] ;  /* 0x0000000410107981 */ /* 0x000ee2000c2e1d00 */
[----:B0-----:R-:W-:-:S04]  /*0170*/  IMAD.WIDE R8, R2, 0x4, R8 ;  /* 0x0000000402087825 */ /* 0x001fc800078e0208 */
[----:B-1----:R-:W-:Y:S02]  /*0180*/  IMAD.WIDE R4, R2, 0x4, R4 ;  /* 0x0000000402047825 */ /* 0x002fe400078e0204 */
[----:B------:R-:W4:Y:S01]  /*0190*/  LDG.E.EL.128 R8, desc[UR4][R8.64] ;  /* 0x0000000408087981 */ /* 0x000f22000c2e1d00 */
[----:B------:R-:W0:Y:S03]  /*01a0*/  LDC.64 R2, c[0x0][0x238] ;  /* 0x00008e00ff027b82 */ /* 0x000e260000000a00 */
[----:B------:R-:W4:Y:S01]  /*01b0*/  LDG.E.EL.128 R4, desc[UR4][R4.64] ;  /* 0x0000000404047981 */ /* 0x000f22000c2e1d00 */
[----:B0-----:R-:W-:-:S04]  /*01c0*/  IMAD.WIDE R2, R0, 0x4, R2 ;  /* 0x0000000400027825 */ /* 0x001fc800078e0202 */
[----:B--2---:R-:W-:Y:S01]  /*01d0*/  FADD R20, R20, 9.9999997473787516356e-06 ;  /* 0x3727c5ac14147421 */ /* 0x004fe20000000000 */
[----:B------:R-:W-:Y:S01]  /*01e0*/  FADD R22, R22, 9.9999997473787516356e-06 ;  /* 0x3727c5ac16167421 */ /* 0x000fe20000000000 */
[----:B------:R-:W-:Y:S01]  /*01f0*/  FADD R23, R23, 9.9999997473787516356e-06 ;  /* 0x3727c5ac17177421 */ /* 0x000fe20000000000 */
[----:B------:R-:W-:Y:S01]  /*0200*/  FADD R21, R21, 9.9999997473787516356e-06 ;  /* 0x3727c5ac15157421 */ /* 0x000fe20000000000 */
[----:B------:R0:W1:Y:S01]  /*0210*/  MUFU.SQRT R26, R20 ;  /* 0x00000014001a7308 */ /* 0x0000620000002000 */
[----:B---3--:R-:W-:-:S07]  /*0220*/  FADD R14, R14, -R18 ;  /* 0x800000120e0e7221 */ /* 0x008fce0000000000 */
[----:B------:R-:W2:Y:S01]  /*0230*/  MUFU.SQRT R24, R22 ;  /* 0x0000001600187308 */ /* 0x000ea20000002000 */
[----:B0-----:R-:W-:Y:S01]  /*0240*/  HFMA2.MMA R20, -RZ, RZ, 1.625, 0 ;  /* 0x3e800000ff147435 */ /* 0x001fe200000001ff */
[----:B------:R-:W-:Y:S01]  /*0250*/  FADD R13, R13, -R17 ;  /* 0x800000110d0d7221 */ /* 0x000fe20000000000 */
[----:B------:R-:W-:Y:S01]  /*0260*/  FADD R15, R15, -R19 ;  /* 0x800000130f0f7221 */ /* 0x000fe20000000000 */
[----:B------:R-:W-:Y:S01]  /*0270*/  FADD R12, R12, -R16 ;  /* 0x800000100c0c7221 */ /* 0x000fe20000000000 */
[----:B-1----:R-:W-:-:S03]  /*0280*/  FSETP.GT.AND P6, PT, R26, 8.50705917302346158658e+37, PT ;  /* 0x7e8000001a00780b */ /* 0x002fc60003fc4000 */
[----:B------:R-:W0:Y:S01]  /*0290*/  MUFU.SQRT R25, R23 ;  /* 0x0000001700197308 */ /* 0x000e220000002000 */
[----:B------:R-:W-:Y:S02]  /*02a0*/  FSETP.GEU.AND P2, PT, R26, 1.175494350822287508e-38, PT ;  /* 0x008000001a00780b */ /* 0x000fe40003f4e000 */
[----:B--2---:R-:W-:-:S05]  /*02b0*/  FSETP.GT.AND P4, PT, R24, 8.50705917302346158658e+37, PT ;  /* 0x7e8000001800780b */ /* 0x004fca0003f84000 */
[----:B------:R1:W2:Y:S01]  /*02c0*/  MUFU.SQRT R27, R21 ;  /* 0x00000015001b7308 */ /* 0x0002a20000002000 */
[----:B------:R-:W-:Y:S02]  /*02d0*/  FSETP.GEU.AND P0, PT, R24, 1.175494350822287508e-38, PT ;  /* 0x008000001800780b */ /* 0x000fe40003f0e000 */
[----:B------:R-:W-:Y:S01]  /*02e0*/  FSEL R17, R20, 1, P4 ;  /* 0x3f80000014117808 */ /* 0x000fe20002000000 */
[----:B------:R-:W-:Y:S01]  /*02f0*/  @P6 FMUL R26, R26, 0.25 ;  /* 0x3e8000001a1a6820 */ /* 0x000fe20000400000 */
[----:B0-----:R-:W-:-:S03]  /*0300*/  FSETP.GT.AND P3, PT, R25, 8.50705917302346158658e+37, PT ;  /* 0x7e8000001900780b */ /* 0x001fc60003f64000 */
[----:B------:R-:W-:Y:S01]  /*0310*/  @!P2 FMUL R26, R26, 16777216 ;  /* 0x4b8000001a1aa820 */ /* 0x000fe20000400000 */
[----:B-1----:R-:W-:Y:S02]  /*0320*/  FSEL R21, R20, 1, P6 ;  /* 0x3f80000014157808 */ /* 0x002fe40003000000 */
[----:B------:R-:W-:Y:S01]  /*0330*/  FSETP.GEU.AND P6, PT, R25, 1.175494350822287508e-38, PT ;  /* 0x008000001900780b */ /* 0x000fe20003fce000 */
[----:B------:R-:W-:Y:S01]  /*0340*/  @P4 FMUL R24, R24, 0.25 ;  /* 0x3e80000018184820 */ /* 0x000fe20000400000 */
[----:B------:R-:W0:Y:S01]  /*0350*/  MUFU.RCP R22, R26 ;  /* 0x0000001a00167308 */ /* 0x000e220000001000 */
[----:B------:R-:W-:Y:S01]  /*0360*/  @!P2 FMUL R21, R21, 16777216 ;  /* 0x4b8000001515a820 */ /* 0x000fe20000400000 */
[C---:B--2---:R-:W-:Y:S01]  /*0370*/  FSETP.GT.AND P5, PT, R27.reuse, 8.50705917302346158658e+37, PT ;  /* 0x7e8000001b00780b */ /* 0x044fe20003fa4000 */
[----:B------:R-:W-:Y:S01]  /*0380*/  @!P0 FMUL R24, R24, 16777216 ;  /* 0x4b80000018188820 */ /* 0x000fe20000400000 */
[----:B------:R-:W-:Y:S01]  /*0390*/  FSETP.GEU.AND P1, PT, R27, 1.175494350822287508e-38, PT ;  /* 0x008000001b00780b */ /* 0x000fe20003f2e000 */
[----:B------:R-:W-:Y:S01]  /*03a0*/  @!P0 FMUL R17, R17, 16777216 ;  /* 0x4b80000011118820 */ /* 0x000fe20000400000 */
[C---:B------:R-:W-:Y:S01]  /*03b0*/  FSEL R18, R20.reuse, 1, P5 ;  /* 0x3f80000014127808 */ /* 0x040fe20002800000 */
[----:B------:R-:W-:Y:S01]  /*03c0*/  @P3 FMUL R25, R25, 0.25 ;  /* 0x3e80000019193820 */ /* 0x000fe20000400000 */
[----:B------:R-:W-:Y:S01]  /*03d0*/  FSEL R20, R20, 1, P3 ;  /* 0x3f80000014147808 */ /* 0x000fe20001800000 */
[----:B------:R-:W1:Y:S02]  /*03e0*/  MUFU.RCP R24, R24 ;  /* 0x0000001800187308 */ /* 0x000e640000001000 */
[----:B------:R-:W-:-:S02]  /*03f0*/  @!P6 FMUL R25, R25, 16777216 ;  /* 0x4b8000001919e820 */ /* 0x000fc40000400000 */
[----:B------:R-:W-:Y:S02]  /*0400*/  @!P6 FMUL R20, R20, 16777216 ;  /* 0x4b8000001414e820 */ /* 0x000fe40000400000 */
[----:B------:R-:W-:Y:S01]  /*0410*/  @P5 FMUL R27, R27, 0.25 ;  /* 0x3e8000001b1b5820 */ /* 0x000fe20000400000 */
[----:B0-----:R-:W-:Y:S01]  /*0420*/  FMUL R21, R22, R21 ;  /* 0x0000001516157220 */ /* 0x001fe20000400000 */
[----:B------:R-:W0:Y:S01]  /*0430*/  MUFU.RCP R25, R25 ;  /* 0x0000001900197308 */ /* 0x000e220000001000 */
[----:B------:R-:W-:Y:S01]  /*0440*/  @!P1 FMUL R18, R18, 16777216 ;  /* 0x4b80000012129820 */ /* 0x000fe20000400000 */
[----:B------:R-:W-:Y:S01]  /*0450*/  @!P1 FMUL R27, R27, 16777216 ;  /* 0x4b8000001b1b9820 */ /* 0x000fe20000400000 */
[----:B------:R-:W-:Y:S01]  /*0460*/  FMUL R21, R12, R21 ;  /* 0x000000150c157220 */ /* 0x000fe20000400000 */
[----:B-1----:R-:W-:-:S04]  /*0470*/  FMUL R17, R24, R17 ;  /* 0x0000001118117220 */ /* 0x002fc80000400000 */
[----:B------:R-:W1:Y:S01]  /*0480*/  MUFU.RCP R23, R27 ;  /* 0x0000001b00177308 */ /* 0x000e620000001000 */
[----:B----4-:R-:W-:Y:S01]  /*0490*/  FFMA R4, R8, R21, R4 ;  /* 0x0000001508047223 */ /* 0x010fe20000000004 */
[----:B------:R-:W-:Y:S01]  /*04a0*/  FMUL R17, R14, R17 ;  /* 0x000000110e117220 */ /* 0x000fe20000400000 */
[----:B0-----:R-:W-:-:S03]  /*04b0*/  FMUL R20, R25, R20 ;  /* 0x0000001419147220 */ /* 0x001fc60000400000 */
[----:B------:R-:W-:Y:S01]  /*04c0*/  FFMA R6, R10, R17, R6 ;  /* 0x000000110a067223 */ /* 0x000fe20000000006 */
[----:B------:R-:W-:Y:S01]  /*04d0*/  FMUL R20, R15, R20 ;  /* 0x000000140f147220 */ /* 0x000fe20000400000 */
[----:B-1----:R-:W-:-:S03]  /*04e0*/  FMUL R18, R23, R18 ;  /* 0x0000001217127220 */ /* 0x002fc60000400000 */
[----:B------:R-:W-:Y:S01]  /*04f0*/  FFMA R7, R11, R20, R7 ;  /* 0x000000140b077223 */ /* 0x000fe20000000007 */
[----:B------:R-:W-:-:S04]  /*0500*/  FMUL R18, R13, R18 ;  /* 0x000000120d127220 */ /* 0x000fc80000400000 */
[----:B------:R-:W-:-:S05]  /*0510*/  FFMA R5, R9, R18, R5 ;  /* 0x0000001209057223 */ /* 0x000fca0000000005 */
[----:B------:R-:W-:Y:S01]  /*0520*/  STG.E.128 desc[UR4][R2.64], R4 ;  /* 0x0000000402007986 */ /* 0x000fe2000c101d04 */
[----:B------:R-:W-:Y:S05]  /*0530*/  EXIT ;  /* 0x000000000000794d */ /* 0x000fea0003800000 */
.L_x_0:
[----:B------:R-:W-:-:S00]  /*0540*/  BRA `(.L_x_0) ;  /* 0xfffffffc00fc7947 */ /* 0x000fc0000383ffff */
[----:B------:R-:W-:-:S00]  /*0550*/  NOP ;  /* 0x0000000000007918 */ /* 0x000fc00000000000 */
        /* <DEDUP_REMOVED lines=10> */
.L_x_1:


//--------------------- .nv.global.init           --------------------------
	.section	.nv.global.init,"aw",@progbits
.nv.global.init:
	.type		_$_str,@object
	.size		_$_str,(_$_str_$_2 - _$_str)
_$_str:
        /*0000*/ 	.byte	0x5f, 0x5f, 0x43, 0x55, 0x44, 0x41, 0x5f, 0x46, 0x54, 0x5a, 0x00
	.type		_$_str_$_2,@object
	.size		_$_str_$_2,(.L_1 - _$_str_$_2)
_$_str_$_2:
        /*000b*/ 	.byte	0x5f, 0x5f, 0x43, 0x55, 0x44, 0x41, 0x5f, 0x50, 0x52, 0x45, 0x43, 0x5f, 0x53, 0x51, 0x52, 0x54
        /*001b*/ 	.byte	0x00
.L_1:


//--------------------- .nv.constant0.triton_poi_fused__native_batch_norm_legit_no_training_15 --------------------------
	.section	.nv.constant0.triton_poi_fused__native_batch_norm_legit_no_training_15,"a",@progbits
	.sectionflags	@""
	.align	4
.nv.constant0.triton_poi_fused__native_batch_norm_legit_no_training_15:
	.zero		580
